//
// Generated by NVIDIA NVVM Compiler
//
// Compiler Build ID: CL-36424714
// Cuda compilation tools, release 13.0, V13.0.88
// Based on NVVM 20.0.0
//

.version 9.0
.target sm_100
.address_size 64

	// .globl	fillMatrixKernel

.visible .entry fillMatrixKernel(
	.param .u32 fillMatrixKernel_param_0,
	.param .u64 .ptr .align 1 fillMatrixKernel_param_1,
	.param .u32 fillMatrixKernel_param_2,
	.param .u64 .ptr .align 1 fillMatrixKernel_param_3,
	.param .u32 fillMatrixKernel_param_4
)
{
	.reg .pred 	%p<2>;
	.reg .b32 	%r<12>;
	.reg .b32 	%f<2>;
	.reg .b64 	%rd<7>;

	ld.param.u32 	%r4, [fillMatrixKernel_param_0];
	ld.param.u64 	%rd1, [fillMatrixKernel_param_1];
	ld.param.u32 	%r2, [fillMatrixKernel_param_2];
	ld.param.u64 	%rd2, [fillMatrixKernel_param_3];
	ld.param.u32 	%r3, [fillMatrixKernel_param_4];
	mov.u32 	%r5, %ctaid.x;
	mov.u32 	%r6, %ntid.x;
	mov.u32 	%r7, %tid.x;
	mad.lo.s32 	%r1, %r5, %r6, %r7;
	setp.ge.s32 	%p1, %r1, %r4;
	@%p1 bra 	$L__BB0_2;
	cvta.to.global.u64 	%rd3, %rd1;
	cvta.to.global.u64 	%rd4, %rd2;
	ld.global.f32 	%f1, [%rd3];
	div.s32 	%r8, %r1, %r3;
	mul.lo.s32 	%r9, %r8, %r3;
	sub.s32 	%r10, %r1, %r9;
	mad.lo.s32 	%r11, %r8, %r2, %r10;
	mul.wide.s32 	%rd5, %r11, 4;
	add.s64 	%rd6, %rd4, %rd5;
	st.global.f32 	[%rd6], %f1;
$L__BB0_2:
	ret;

}


// ===== COMPILED SASS (sm_100) =====

	.target	sm_100

	.elftype	@"ET_EXEC"


//--------------------- .note.nv.tkinfo           --------------------------
	.section	.note.nv.tkinfo,"",@"SHT_NOTE"
	.sectionflags	@"SHF_NOTE_NV_TKINFO"
	.tkinfo
        /*0018*/ 	.word	0x00000002
        /*0030*/ 	.string	""
        /*0030*/ 	.string	"ptxas"
        /*0030*/ 	.string	"Cuda compilation tools, release 13.0, V13.0.88"
        /*0030*/ 	.string	"Build cuda_13.0.r13.0/compiler.36424714_0"
        /*0030*/ 	.string	"-arch sm_100 -m 64 "



//--------------------- .note.nv.cuinfo           --------------------------
	.section	.note.nv.cuinfo,"",@"SHT_NOTE"
	.sectionflags	@"SHF_NOTE_NV_CUINFO"
        /*0018*/ 	.short	0x0002
        /*001a*/ 	.short	0x0064
        /*001c*/ 	.short	0x0082
	.zero		2


//--------------------- .nv.info                  --------------------------
	.section	.nv.info,"",@"SHT_CUDA_INFO"
	.align	4


	//----- nvinfo : EIATTR_REGCOUNT
	.align		4
        /*0000*/ 	.byte	0x04, 0x2f
        /*0002*/ 	.short	(.L_1 - .L_0)
	.align		4
.L_0:
        /*0004*/ 	.word	index@(fillMatrixKernel)
        /*0008*/ 	.word	0x00000010


	//----- nvinfo : EIATTR_FRAME_SIZE
	.align		4
.L_1:
        /*000c*/ 	.byte	0x04, 0x11
        /*000e*/ 	.short	(.L_3 - .L_2)
	.align		4
.L_2:
        /*0010*/ 	.word	index@(fillMatrixKernel)
        /*0014*/ 	.word	0x00000000


	//----- nvinfo : EIATTR_MIN_STACK_SIZE
	.align		4
.L_3:
        /*0018*/ 	.byte	0x04, 0x12
        /*001a*/ 	.short	(.L_5 - .L_4)
	.align		4
.L_4:
        /*001c*/ 	.word	index@(fillMatrixKernel)
        /*0020*/ 	.word	0x00000000
.L_5:


//--------------------- .nv.compat                --------------------------
	.section	.nv.compat,"",@"SHT_CUDA_COMPAT_INFO"
	.align	4
        /*0000*/ 	.byte	0x02, 0x09, 0x00, 0x00, 0x02, 0x02, 0x01, 0x00, 0x02, 0x05, 0x05, 0x00, 0x03, 0x07, 0x01, 0x01
        /*0010*/ 	.byte	0x02, 0x03, 0x00, 0x00, 0x02, 0x06, 0x01, 0x00, 0x04, 0x0b, 0x08, 0x00, 0x09, 0x00, 0x00, 0x00
        /*0020*/ 	.byte	0x00, 0x00, 0x00, 0x00


//--------------------- .nv.info.fillMatrixKernel --------------------------
	.section	.nv.info.fillMatrixKernel,"",@"SHT_CUDA_INFO"
	.sectionflags	@""
	.align	4


	//----- nvinfo : EIATTR_CUDA_API_VERSION
	.align		4
        /*0000*/ 	.byte	0x04, 0x37
        /*0002*/ 	.short	(.L_7 - .L_6)
.L_6:
        /*0004*/ 	.word	0x00000082


	//----- nvinfo : EIATTR_KPARAM_INFO
	.align		4
.L_7:
        /*0008*/ 	.byte	0x04, 0x17
        /*000a*/ 	.short	(.L_9 - .L_8)
.L_8:
        /*000c*/ 	.word	0x00000000
        /*0010*/ 	.short	0x0004
        /*0012*/ 	.short	0x0020
        /*0014*/ 	.byte	0x00, 0xf0, 0x11, 0x00


	//----- nvinfo : EIATTR_KPARAM_INFO
	.align		4
.L_9:
        /*0018*/ 	.byte	0x04, 0x17
        /*001a*/ 	.short	(.L_11 - .L_10)
.L_10:
        /*001c*/ 	.word	0x00000000
        /*0020*/ 	.short	0x0003
        /*0022*/ 	.short	0x0018
        /*0024*/ 	.byte	0x00, 0xf5, 0x21, 0x00


	//----- nvinfo : EIATTR_KPARAM_INFO
	.align		4
.L_11:
        /*0028*/ 	.byte	0x04, 0x17
        /*002a*/ 	.short	(.L_13 - .L_12)
.L_12:
        /*002c*/ 	.word	0x00000000
        /*0030*/ 	.short	0x0002
        /*0032*/ 	.short	0x0010
        /*0034*/ 	.byte	0x00, 0xf0, 0x11, 0x00


	//----- nvinfo : EIATTR_KPARAM_INFO
	.align		4
.L_13:
        /*0038*/ 	.byte	0x04, 0x17
        /*003a*/ 	.short	(.L_15 - .L_14)
.L_14:
        /*003c*/ 	.word	0x00000000
        /*0040*/ 	.short	0x0001
        /*0042*/ 	.short	0x0008
        /*0044*/ 	.byte	0x00, 0xf5, 0x21, 0x00


	//----- nvinfo : EIATTR_KPARAM_INFO
	.align		4
.L_15:
        /*0048*/ 	.byte	0x04, 0x17
        /*004a*/ 	.short	(.L_17 - .L_16)
.L_16:
        /*004c*/ 	.word	0x00000000
        /*0050*/ 	.short	0x0000
        /*0052*/ 	.short	0x0000
        /*0054*/ 	.byte	0x00, 0xf0, 0x11, 0x00


	//----- nvinfo : EIATTR_SPARSE_MMA_MASK
	.align		4
.L_17:
        /*0058*/ 	.byte	0x03, 0x50
        /*005a*/ 	.short	0x0000


	//----- nvinfo : EIATTR_MAXREG_COUNT
	.align		4
        /*005c*/ 	.byte	0x03, 0x1b
        /*005e*/ 	.short	0x00ff


	//----- nvinfo : EIATTR_MERCURY_ISA_VERSION
	.align		4
        /*0060*/ 	.byte	0x03, 0x5f
        /*0062*/ 	.short	0x0101


	//----- nvinfo : EIATTR_VRC_CTA_INIT_COUNT
	.align		4
        /*0064*/ 	.byte	0x02, 0x4a
	.zero		1
	.zero		1


	//----- nvinfo : EIATTR_EXIT_INSTR_OFFSETS
	.align		4
        /*0068*/ 	.byte	0x04, 0x1c
        /*006a*/ 	.short	(.L_19 - .L_18)


	//   ....[0]....
.L_18:
        /*006c*/ 	.word	0x00000070


	//   ....[1]....
        /*0070*/ 	.word	0x000002a0


	//----- nvinfo : EIATTR_CBANK_PARAM_SIZE
	.align		4
.L_19:
        /*0074*/ 	.byte	0x03, 0x19
        /*0076*/ 	.short	0x0024


	//----- nvinfo : EIATTR_PARAM_CBANK
	.align		4
        /*0078*/ 	.byte	0x04, 0x0a
        /*007a*/ 	.short	(.L_21 - .L_20)
	.align		4
.L_20:
        /*007c*/ 	.word	index@(.nv.constant0.fillMatrixKernel)
        /*0080*/ 	.short	0x0380
        /*0082*/ 	.short	0x0024


	//----- nvinfo : EIATTR_SW_WAR
	.align		4
.L_21:
        /*0084*/ 	.byte	0x04, 0x36
        /*0086*/ 	.short	(.L_23 - .L_22)
.L_22:
        /*0088*/ 	.word	0x00000008
.L_23:


//--------------------- .nv.callgraph             --------------------------
	.section	.nv.callgraph,"",@"SHT_CUDA_CALLGRAPH"
	.align	4
	.sectionentsize	8
	.align		4
        /*0000*/ 	.word	0x00000000
	.align		4
        /*0004*/ 	.word	0xffffffff
	.align		4
        /*0008*/ 	.word	0x00000000
	.align		4
        /*000c*/ 	.word	0xfffffffe
	.align		4
        /*0010*/ 	.word	0x00000000
	.align		4
        /*0014*/ 	.word	0xfffffffd
	.align		4
        /*0018*/ 	.word	0x00000000
	.align		4
        /*001c*/ 	.word	0xfffffffc


//--------------------- .text.fillMatrixKernel    --------------------------
	.section	.text.fillMatrixKernel,"ax",@progbits
	.align	128
        .global         fillMatrixKernel
        .type           fillMatrixKernel,@function
        .size           fillMatrixKernel,(.L_x_1 - fillMatrixKernel)
        .other          fillMatrixKernel,@"STO_CUDA_ENTRY STV_DEFAULT"
fillMatrixKernel:
.text.fillMatrixKernel:
[----:B------:R-:W-:Y:S01]  /*0000*/  LDC R1, c[0x0][0x37c] ;  /* 0x0000df00ff017b82 */ /* 0x000fe20000000800 */
[----:B------:R-:W0:Y:S07]  /*0010*/  S2R R3, SR_TID.X ;  /* 0x0000000000037919 */ /* 0x000e2e0000002100 */
[----:B------:R-:W0:Y:S01]  /*0020*/  S2UR UR4, SR_CTAID.X ;  /* 0x00000000000479c3 */ /* 0x000e220000002500 */
[----:B------:R-:W1:Y:S07]  /*0030*/  LDCU UR5, c[0x0][0x380] ;  /* 0x00007000ff0577ac */ /* 0x000e6e0008000800 */
[----:B------:R-:W0:Y:S02]  /*0040*/  LDC R0, c[0x0][0x360] ;  /* 0x0000d800ff007b82 */ /* 0x000e240000000800 */
[----:B0-----:R-:W-:-:S05]  /*0050*/  IMAD R0, R0, UR4, R3 ;  /* 0x0000000400007c24 */ /* 0x001fca000f8e0203 */
[----:B-1----:R-:W-:-:S13]  /*0060*/  ISETP.GE.AND P0, PT, R0, UR5, PT ;  /* 0x0000000500007c0c */ /* 0x002fda000bf06270 */
[----:B------:R-:W-:Y:S05]  /*0070*/  @P0 EXIT ;  /* 0x000000000000094d */ /* 0x000fea0003800000 */
[----:B------:R-:W0:Y:S01]  /*0080*/  LDC.64 R2, c[0x0][0x388] ;  /* 0x0000e200ff027b82 */ /* 0x000e220000000a00 */
[----:B------:R-:W0:Y:S01]  /*0090*/  LDCU.64 UR4, c[0x0][0x358] ;  /* 0x00006b00ff0477ac */ /* 0x000e220008000a00 */
[----:B------:R-:W1:Y:S06]  /*00a0*/  LDCU UR6, c[0x0][0x390] ;  /* 0x00007200ff0677ac */ /* 0x000e6c0008000800 */
[----:B------:R-:W2:Y:S01]  /*00b0*/  LDC R11, c[0x0][0x3a0] ;  /* 0x0000e800ff0b7b82 */ /* 0x000ea20000000800 */
[----:B0-----:R0:W3:Y:S01]  /*00c0*/  LDG.E R7, desc[UR4][R2.64] ;  /* 0x0000000402077981 */ /* 0x0010e2000c1e1900 */
[----:B--2---:R-:W-:-:S02]  /*00d0*/  IABS R9, R11 ;  /* 0x0000000b00097213 */ /* 0x004fc40000000000 */
[----:B0-----:R-:W-:Y:S02]  /*00e0*/  IABS R2, R0 ;  /* 0x0000000000027213 */ /* 0x001fe40000000000 */
[----:B------:R-:W0:Y:S08]  /*00f0*/  I2F.RP R6, R9 ;  /* 0x0000000900067306 */ /* 0x000e300000209400 */
[----:B0-----:R-:W0:Y:S02]  /*0100*/  MUFU.RCP R6, R6 ;  /* 0x0000000600067308 */ /* 0x001e240000001000 */
[----:B0-----:R-:W-:-:S06]  /*0110*/  VIADD R4, R6, 0xffffffe ;  /* 0x0ffffffe06047836 */ /* 0x001fcc0000000000 */
[----:B------:R0:W2:Y:S02]  /*0120*/  F2I.FTZ.U32.TRUNC.NTZ R5, R4 ;  /* 0x0000000400057305 */ /* 0x0000a4000021f000 */
[----:B0-----:R-:W-:Y:S01]  /*0130*/  IMAD.MOV.U32 R4, RZ, RZ, RZ ;  /* 0x000000ffff047224 */ /* 0x001fe200078e00ff */
[----:B--2---:R-:W-:-:S05]  /*0140*/  IADD3 R8, PT, PT, RZ, -R5, RZ ;  /* 0x80000005ff087210 */ /* 0x004fca0007ffe0ff */
[----:B------:R-:W-:-:S04]  /*0150*/  IMAD R13, R8, R9, RZ ;  /* 0x00000009080d7224 */ /* 0x000fc800078e02ff */
[----:B------:R-:W-:-:S06]  /*0160*/  IMAD.HI.U32 R5, R5, R13, R4 ;  /* 0x0000000d05057227 */ /* 0x000fcc00078e0004 */
[----:B------:R-:W-:-:S05]  /*0170*/  IMAD.HI.U32 R5, R5, R2, RZ ;  /* 0x0000000205057227 */ /* 0x000fca00078e00ff */
[----:B------:R-:W-:-:S05]  /*0180*/  IADD3 R3, PT, PT, -R5, RZ, RZ ;  /* 0x000000ff05037210 */ /* 0x000fca0007ffe1ff */
[----:B------:R-:W-:-:S05]  /*0190*/  IMAD R2, R9, R3, R2 ;  /* 0x0000000309027224 */ /* 0x000fca00078e0202 */
[----:B------:R-:W-:-:S13]  /*01a0*/  ISETP.GT.U32.AND P2, PT, R9, R2, PT ;  /* 0x000000020900720c */ /* 0x000fda0003f44070 */
[----:B------:R-:W-:Y:S01]  /*01b0*/  @!P2 IMAD.IADD R2, R2, 0x1, -R9 ;  /* 0x000000010202a824 */ /* 0x000fe200078e0a09 */
[----:B------:R-:W-:Y:S02]  /*01c0*/  @!P2 IADD3 R5, PT, PT, R5, 0x1, RZ ;  /* 0x000000010505a810 */ /* 0x000fe40007ffe0ff */
[----:B------:R-:W-:Y:S02]  /*01d0*/  ISETP.NE.AND P2, PT, R11, RZ, PT ;  /* 0x000000ff0b00720c */ /* 0x000fe40003f45270 */
[----:B------:R-:W-:Y:S02]  /*01e0*/  ISETP.GE.U32.AND P0, PT, R2, R9, PT ;  /* 0x000000090200720c */ /* 0x000fe40003f06070 */
[----:B------:R-:W-:-:S04]  /*01f0*/  LOP3.LUT R2, R0, R11, RZ, 0x3c, !PT ;  /* 0x0000000b00027212 */ /* 0x000fc800078e3cff */
[----:B------:R-:W-:Y:S02]  /*0200*/  ISETP.GE.AND P1, PT, R2, RZ, PT ;  /* 0x000000ff0200720c */ /* 0x000fe40003f26270 */
[----:B------:R-:W0:Y:S05]  /*0210*/  LDC.64 R2, c[0x0][0x398] ;  /* 0x0000e600ff027b82 */ /* 0x000e2a0000000a00 */
[----:B------:R-:W-:-:S06]  /*0220*/  @P0 VIADD R5, R5, 0x1 ;  /* 0x0000000105050836 */ /* 0x000fcc0000000000 */
[----:B------:R-:W-:Y:S02]  /*0230*/  @!P1 IADD3 R5, PT, PT, -R5, RZ, RZ ;  /* 0x000000ff05059210 */ /* 0x000fe40007ffe1ff */
[----:B------:R-:W-:-:S05]  /*0240*/  @!P2 LOP3.LUT R5, RZ, R11, RZ, 0x33, !PT ;  /* 0x0000000bff05a212 */ /* 0x000fca00078e33ff */
[----:B------:R-:W-:-:S04]  /*0250*/  IMAD.MOV R4, RZ, RZ, -R5 ;  /* 0x000000ffff047224 */ /* 0x000fc800078e0a05 */
[----:B------:R-:W-:-:S04]  /*0260*/  IMAD R0, R11, R4, R0 ;  /* 0x000000040b007224 */ /* 0x000fc800078e0200 */
[----:B-1----:R-:W-:-:S04]  /*0270*/  IMAD R5, R5, UR6, R0 ;  /* 0x0000000605057c24 */ /* 0x002fc8000f8e0200 */
[----:B0-----:R-:W-:-:S05]  /*0280*/  IMAD.WIDE R2, R5, 0x4, R2 ;  /* 0x0000000405027825 */ /* 0x001fca00078e0202 */
[----:B---3--:R-:W-:Y:S01]  /*0290*/  STG.E desc[UR4][R2.64], R7 ;  /* 0x0000000702007986 */ /* 0x008fe2000c101904 */
[----:B------:R-:W-:Y:S05]  /*02a0*/  EXIT ;  /* 0x000000000000794d */ /* 0x000fea0003800000 */
.L_x_0:
[----:B------:R-:W-:-:S00]  /*02b0*/  BRA `(.L_x_0) ;  /* 0xfffffffc00fc7947 */ /* 0x000fc0000383ffff */
[----:B------:R-:W-:-:S00]  /*02c0*/  NOP ;  /* 0x0000000000007918 */ /* 0x000fc00000000000 */
        /* <DEDUP_REMOVED lines=11> */
.L_x_1:


//--------------------- .nv.shared.reserved.0     --------------------------
	.section	.nv.shared.reserved.0,"aw",@nobits
	.weak		__nv_reservedSMEM_offset_0_alias
	.size		__nv_reservedSMEM_offset_0_alias, 0, 64
	.other		__nv_reservedSMEM_offset_0_alias,@"STO_CUDA_RESERVED_SHARED STV_DEFAULT"
__nv_reservedSMEM_offset_0_alias:
	.zero		0
	.zero		64


//--------------------- .nv.constant0.fillMatrixKernel --------------------------
	.section	.nv.constant0.fillMatrixKernel,"a",@progbits
	.sectionflags	@""
	.align	4
.nv.constant0.fillMatrixKernel:
	.zero		932


//--------------------- SYMBOLS --------------------------

	.type		.nv.reservedSmem.offset0,@object
	.size		.nv.reservedSmem.offset0,0x4
